	.headerflags	@"EF_CUDA_TEXMODE_UNIFIED EF_CUDA_64BIT_ADDRESS EF_CUDA_ACCELERATORS EF_CUDA_SM90 EF_CUDA_VIRTUAL_SM(EF_CUDA_SM90)"
	.elftype	@"ET_EXEC"


//--------------------- .nv.info                  --------------------------
	.section	.nv.info,"",@"SHT_CUDA_INFO"
	.align	4


	//----- nvinfo : EIATTR_REGCOUNT
	.align		4
        /*0000*/ 	.byte	0x04, 0x2f
        /*0002*/ 	.short	(.L_3 - .L_2)
	.align		4
.L_2:
        /*0004*/ 	.word	index@(triton_poi_fused__native_batch_norm_legit_no_training_relu_10)
        /*0008*/ 	.word	0x00000013


	//----- nvinfo : EIATTR_MIN_STACK_SIZE
	.align		4
.L_3:
        /*000c*/ 	.byte	0x04, 0x12
        /*000e*/ 	.short	(.L_5 - .L_4)
	.align		4
.L_4:
        /*0010*/ 	.word	index@(triton_poi_fused__native_batch_norm_legit_no_training_relu_10)
        /*0014*/ 	.word	0x00000000


	//----- nvinfo : EIATTR_FRAME_SIZE
	.align		4
.L_5:
        /*0018*/ 	.byte	0x04, 0x11
        /*001a*/ 	.short	(.L_7 - .L_6)
	.align		4
.L_6:
        /*001c*/ 	.word	index@(triton_poi_fused__native_batch_norm_legit_no_training_relu_10)
        /*0020*/ 	.word	0x00000000


	//----- nvinfo : EIATTR_MIN_STACK_SIZE
	.align		4
.L_7:
        /*0024*/ 	.byte	0x04, 0x12
        /*0026*/ 	.short	(.L_9 - .L_8)
	.align		4
.L_8:
        /*0028*/ 	.word	index@(triton_poi_fused__native_batch_norm_legit_no_training_relu_10)
        /*002c*/ 	.word	0x00000000
.L_9:


//--------------------- .nv.info.triton_poi_fused__native_batch_norm_legit_no_training_relu_10 --------------------------
	.section	.nv.info.triton_poi_fused__native_batch_norm_legit_no_training_relu_10,"",@"SHT_CUDA_INFO"
	.sectionflags	@""
	.align	4


	//----- nvinfo : EIATTR_CUDA_API_VERSION
	.align		4
        /*0000*/ 	.byte	0x04, 0x37
        /*0002*/ 	.short	(.L_11 - .L_10)
.L_10:
        /*0004*/ 	.word	0x0000007c


	//----- nvinfo : EIATTR_KPARAM_INFO
	.align		4
.L_11:
        /*0008*/ 	.byte	0x04, 0x17
        /*000a*/ 	.short	(.L_13 - .L_12)
.L_12:
        /*000c*/ 	.word	0x00000000
        /*0010*/ 	.short	0x0006
        /*0012*/ 	.short	0x0030
        /*0014*/ 	.byte	0x00, 0xf0, 0x11, 0x00


	//----- nvinfo : EIATTR_KPARAM_INFO
	.align		4
.L_13:
        /*0018*/ 	.byte	0x04, 0x17
        /*001a*/ 	.short	(.L_15 - .L_14)
.L_14:
        /*001c*/ 	.word	0x00000000
        /*0020*/ 	.short	0x0005
        /*0022*/ 	.short	0x0028
        /*0024*/ 	.byte	0x00, 0xf4, 0x21, 0x00


	//----- nvinfo : EIATTR_KPARAM_INFO
	.align		4
.L_15:
        /*0028*/ 	.byte	0x04, 0x17
        /*002a*/ 	.short	(.L_17 - .L_16)
.L_16:
        /*002c*/ 	.word	0x00000000
        /*0030*/ 	.short	0x0004
        /*0032*/ 	.short	0x0020
        /*0034*/ 	.byte	0x00, 0xf4, 0x21, 0x00


	//----- nvinfo : EIATTR_KPARAM_INFO
	.align		4
.L_17:
        /*0038*/ 	.byte	0x04, 0x17
        /*003a*/ 	.short	(.L_19 - .L_18)
.L_18:
        /*003c*/ 	.word	0x00000000
        /*0040*/ 	.short	0x0003
        /*0042*/ 	.short	0x0018
        /*0044*/ 	.byte	0x00, 0xf4, 0x21, 0x00


	//----- nvinfo : EIATTR_KPARAM_INFO
	.align		4
.L_19:
        /*0048*/ 	.byte	0x04, 0x17
        /*004a*/ 	.short	(.L_21 - .L_20)
.L_20:
        /*004c*/ 	.word	0x00000000
        /*0050*/ 	.short	0x0002
        /*0052*/ 	.short	0x0010
        /*0054*/ 	.byte	0x00, 0xf4, 0x21, 0x00


	//----- nvinfo : EIATTR_KPARAM_INFO
	.align		4
.L_21:
        /*0058*/ 	.byte	0x04, 0x17
        /*005a*/ 	.short	(.L_23 - .L_22)
.L_22:
        /*005c*/ 	.word	0x00000000
        /*0060*/ 	.short	0x0001
        /*0062*/ 	.short	0x0008
        /*0064*/ 	.byte	0x00, 0xf4, 0x21, 0x00


	//----- nvinfo : EIATTR_KPARAM_INFO
	.align		4
.L_23:
        /*0068*/ 	.byte	0x04, 0x17
        /*006a*/ 	.short	(.L_25 - .L_24)
.L_24:
        /*006c*/ 	.word	0x00000000
        /*0070*/ 	.short	0x0000
        /*0072*/ 	.short	0x0000
        /*0074*/ 	.byte	0x00, 0xf4, 0x21, 0x00


	//----- nvinfo : EIATTR_SPARSE_MMA_MASK
	.align		4
.L_25:
        /*0078*/ 	.byte	0x03, 0x50
        /*007a*/ 	.short	0x0000


	//----- nvinfo : EIATTR_MAXREG_COUNT
	.align		4
        /*007c*/ 	.byte	0x03, 0x1b
        /*007e*/ 	.short	0x00ff


	//----- nvinfo : EIATTR_EXIT_INSTR_OFFSETS
	.align		4
        /*0080*/ 	.byte	0x04, 0x1c
        /*0082*/ 	.short	(.L_27 - .L_26)


	//   ....[0]....
.L_26:
        /*0084*/ 	.word	0x00000400


	//----- nvinfo : EIATTR_REQNTID
	.align		4
.L_27:
        /*0088*/ 	.byte	0x04, 0x10
        /*008a*/ 	.short	(.L_29 - .L_28)
.L_28:
        /*008c*/ 	.word	0x00000080
        /*0090*/ 	.word	0x00000001
        /*0094*/ 	.word	0x00000001


	//----- nvinfo : EIATTR_CBANK_PARAM_SIZE
	.align		4
.L_29:
        /*0098*/ 	.byte	0x03, 0x19
        /*009a*/ 	.short	0x0034


	//----- nvinfo : EIATTR_PARAM_CBANK
	.align		4
        /*009c*/ 	.byte	0x04, 0x0a
        /*009e*/ 	.short	(.L_31 - .L_30)
	.align		4
.L_30:
        /*00a0*/ 	.word	index@(.nv.constant0.triton_poi_fused__native_batch_norm_legit_no_training_relu_10)
        /*00a4*/ 	.short	0x0210
        /*00a6*/ 	.short	0x0034


	//----- nvinfo : EIATTR_SW_WAR
	.align		4
.L_31:
        /*00a8*/ 	.byte	0x04, 0x36
        /*00aa*/ 	.short	(.L_33 - .L_32)
.L_32:
        /*00ac*/ 	.word	0x00000008
.L_33:


//--------------------- .nv.callgraph             --------------------------
	.section	.nv.callgraph,"",@"SHT_CUDA_CALLGRAPH"
	.align	4
	.sectionentsize	8
	.align		4
        /*0000*/ 	.word	0x00000000
	.align		4
        /*0004*/ 	.word	0xffffffff
	.align		4
        /*0008*/ 	.word	0x00000000
	.align		4
        /*000c*/ 	.word	0xfffffffe
	.align		4
        /*0010*/ 	.word	0x00000000
	.align		4
        /*0014*/ 	.word	0xfffffffd
	.align		4
        /*0018*/ 	.word	0x00000000
	.align		4
        /*001c*/ 	.word	0xfffffffc


//--------------------- .nv.constant4             --------------------------
	.section	.nv.constant4,"a",@progbits
	.align	8
	.align		8
.nv.constant4:
        /*0000*/ 	.dword	_$_str
	.align		8
        /*0008*/ 	.dword	_$_str_$_2


//--------------------- .text.triton_poi_fused__native_batch_norm_legit_no_training_relu_10 --------------------------
	.section	.text.triton_poi_fused__native_batch_norm_legit_no_training_relu_10,"ax",@progbits
	.align	128
        .global         triton_poi_fused__native_batch_norm_legit_no_training_relu_10
        .type           triton_poi_fused__native_batch_norm_legit_no_training_relu_10,@function
        .size           triton_poi_fused__native_batch_norm_legit_no_training_relu_10,(.L_x_1 - triton_poi_fused__native_batch_norm_legit_no_training_relu_10)
        .other          triton_poi_fused__native_batch_norm_legit_no_training_relu_10,@"STO_CUDA_ENTRY STV_DEFAULT"
triton_poi_fused__native_batch_norm_legit_no_training_relu_10:
.text.triton_poi_fused__native_batch_norm_legit_no_training_relu_10:
[----:B------:R-:W-:Y:S01]  /*0000*/  LDC R1, c[0x0][0x28] ;  /* 0x00000a00ff017b82 */ /* 0x000fe20000000800 */
[----:B------:R-:W1:Y:S07]  /*0010*/  S2R R0, SR_TID.X ;  /* 0x0000000000007919 */ /* 0x000e6e0000002100 */
[----:B------:R-:W2:Y:S01]  /*0020*/  LDC.64 R10, c[0x0][0x220] ;  /* 0x00008800ff0a7b82 */ /* 0x000ea20000000a00 */
[----:B------:R-:W-:Y:S01]  /*0030*/  ULDC.64 UR4, c[0x0][0x208] ;  /* 0x0000820000047ab9 */ /* 0x000fe20000000a00 */
[----:B------:R-:W3:Y:S06]  /*0040*/  S2R R5, SR_CTAID.X ;  /* 0x0000000000057919 */ /* 0x000eec0000002500 */
[----:B------:R-:W4:Y:S08]  /*0050*/  LDC.64 R8, c[0x0][0x218] ;  /* 0x00008600ff087b82 */ /* 0x000f300000000a00 */
[----:B------:R-:W5:Y:S08]  /*0060*/  LDC.64 R14, c[0x0][0x230] ;  /* 0x00008c00ff0e7b82 */ /* 0x000f700000000a00 */
[----:B------:R-:W4:Y:S01]  /*0070*/  LDC.64 R12, c[0x0][0x228] ;  /* 0x00008a00ff0c7b82 */ /* 0x000f220000000a00 */
[----:B-1----:R-:W-:-:S02]  /*0080*/  SHF.L.U32 R0, R0, 0x2, RZ ;  /* 0x0000000200007819 */ /* 0x002fc400000006ff */
[----:B---3--:R-:W-:Y:S02]  /*0090*/  SHF.R.S32.HI R3, RZ, 0x16, R5 ;  /* 0x00000016ff037819 */ /* 0x008fe40000011405 */
[----:B------:R-:W-:Y:S02]  /*00a0*/  LOP3.LUT R0, R0, 0x1fc, RZ, 0xc0, !PT ;  /* 0x000001fc00007812 */ /* 0x000fe400078ec0ff */
[----:B------:R-:W-:Y:S02]  /*00b0*/  SGXT R3, R3, 0x1 ;  /* 0x000000010303781a */ /* 0x000fe40000000200 */
[----:B------:R-:W-:Y:S02]  /*00c0*/  LEA R0, R5, R0, 0x9 ;  /* 0x0000000005007211 */ /* 0x000fe400078e48ff */
[----:B------:R-:W1:Y:S02]  /*00d0*/  LDC.64 R4, c[0x0][0x210] ;  /* 0x00008400ff047b82 */ /* 0x000e640000000a00 */
[----:B------:R-:W-:-:S04]  /*00e0*/  LEA.HI R3, R3, R0, RZ, 0x4 ;  /* 0x0000000003037211 */ /* 0x000fc800078f20ff */
[--C-:B------:R-:W-:Y:S02]  /*00f0*/  SHF.R.S32.HI R2, RZ, 0x4, R3.reuse ;  /* 0x00000004ff027819 */ /* 0x100fe40000011403 */
[----:B------:R-:W-:-:S04]  /*0100*/  SHF.R.S32.HI R3, RZ, 0x1f, R3 ;  /* 0x0000001fff037819 */ /* 0x000fc80000011403 */
[----:B------:R-:W-:-:S04]  /*0110*/  LEA.HI R3, R3, R2, RZ, 0xa ;  /* 0x0000000203037211 */ /* 0x000fc800078f50ff */
[----:B------:R-:W-:-:S04]  /*0120*/  LOP3.LUT R3, R3, 0xfffffc00, RZ, 0xc0, !PT ;  /* 0xfffffc0003037812 */ /* 0x000fc800078ec0ff */
[----:B------:R-:W-:-:S05]  /*0130*/  IADD3 R3, R2, -R3, RZ ;  /* 0x8000000302037210 */ /* 0x000fca0007ffe0ff */
[----:B--2---:R-:W-:-:S06]  /*0140*/  IMAD.WIDE R10, R3, 0x4, R10 ;  /* 0x00000004030a7825 */ /* 0x004fcc00078e020a */
[----:B------:R-:W2:Y:S01]  /*0150*/  LDG.E.EL R10, desc[UR4][R10.64] ;  /* 0x000000040a0a7981 */ /* 0x000ea2000c2e1900 */
[----:B-1----:R-:W-:-:S04]  /*0160*/  IMAD.WIDE R4, R0, 0x4, R4 ;  /* 0x0000000400047825 */ /* 0x002fc800078e0204 */
[C---:B----4-:R-:W-:Y:S02]  /*0170*/  IMAD.WIDE R8, R3.reuse, 0x4, R8 ;  /* 0x0000000403087825 */ /* 0x050fe400078e0208 */
[----:B------:R-:W3:Y:S02]  /*0180*/  LDG.E.128 R4, desc[UR4][R4.64] ;  /* 0x0000000404047981 */ /* 0x000ee4000c1e1d00 */
[C---:B-----5:R-:W-:Y:S02]  /*0190*/  IMAD.WIDE R14, R3.reuse, 0x4, R14 ;  /* 0x00000004030e7825 */ /* 0x060fe400078e020e */
[----:B------:R1:W3:Y:S02]  /*01a0*/  LDG.E.EL R2, desc[UR4][R8.64] ;  /* 0x0000000408027981 */ /* 0x0002e4000c2e1900 */
[----:B0-----:R-:W-:Y:S02]  /*01b0*/  IMAD.WIDE R12, R3, 0x4, R12 ;  /* 0x00000004030c7825 */ /* 0x001fe400078e020c */
[----:B------:R-:W4:Y:S04]  /*01c0*/  LDG.E.EL R14, desc[UR4][R14.64] ;  /* 0x000000040e0e7981 */ /* 0x000f28000c2e1900 */
[----:B------:R0:W4:Y:S01]  /*01d0*/  LDG.E.EL R3, desc[UR4][R12.64] ;  /* 0x000000040c037981 */ /* 0x000122000c2e1900 */
[----:B------:R-:W-:Y:S01]  /*01e0*/  HFMA2.MMA R16, -RZ, RZ, 1.625, 0 ;  /* 0x3e800000ff107435 */ /* 0x000fe200000001ff */
[----:B-1----:R-:W1:Y:S02]  /*01f0*/  LDC.64 R8, c[0x0][0x238] ;  /* 0x00008e00ff087b82 */ /* 0x002e640000000a00 */
[----:B-1----:R-:W-:-:S04]  /*0200*/  IMAD.WIDE R8, R0, 0x4, R8 ;  /* 0x0000000400087825 */ /* 0x002fc800078e0208 */
[----:B--2---:R-:W-:-:S04]  /*0210*/  FADD R10, R10, 9.9999997473787516356e-06 ;  /* 0x3727c5ac0a0a7421 */ /* 0x004fc80000000000 */
[----:B------:R-:W1:Y:S02]  /*0220*/  MUFU.SQRT R11, R10 ;  /* 0x0000000a000b7308 */ /* 0x000e640000002000 */
[C---:B-1----:R-:W-:Y:S02]  /*0230*/  FSETP.GT.AND P0, PT, R11.reuse, 8.50705917302346158658e+37, PT ;  /* 0x7e8000000b00780b */ /* 0x042fe40003f04000 */
[----:B------:R-:W-:-:S11]  /*0240*/  FSETP.GEU.AND P1, PT, R11, 1.175494350822287508e-38, PT ;  /* 0x008000000b00780b */ /* 0x000fd60003f2e000 */
[----:B------:R-:W-:-:S04]  /*0250*/  @P0 FMUL R11, R11, 0.25 ;  /* 0x3e8000000b0b0820 */ /* 0x000fc80000400000 */
[----:B------:R-:W-:-:S06]  /*0260*/  @!P1 FMUL R11, R11, 16777216 ;  /* 0x4b8000000b0b9820 */ /* 0x000fcc0000400000 */
[----:B------:R-:W1:Y:S01]  /*0270*/  MUFU.RCP R11, R11 ;  /* 0x0000000b000b7308 */ /* 0x000e620000001000 */
[----:B0-----:R-:W-:Y:S01]  /*0280*/  FSEL R12, R16, 1, P0 ;  /* 0x3f800000100c7808 */ /* 0x001fe20000000000 */
[----:B---3--:R-:W-:-:S04]  /*0290*/  FADD R13, R4, -R2 ;  /* 0x80000002040d7221 */ /* 0x008fc80000000000 */
[----:B------:R-:W-:Y:S01]  /*02a0*/  @!P1 FMUL R12, R12, 16777216 ;  /* 0x4b8000000c0c9820 */ /* 0x000fe20000400000 */
[--C-:B------:R-:W-:Y:S01]  /*02b0*/  FADD R5, R5, -R2.reuse ;  /* 0x8000000205057221 */ /* 0x100fe20000000000 */
[--C-:B------:R-:W-:Y:S01]  /*02c0*/  FADD R15, R6, -R2.reuse ;  /* 0x80000002060f7221 */ /* 0x100fe20000000000 */
[----:B------:R-:W-:Y:S01]  /*02d0*/  FADD R7, R7, -R2 ;  /* 0x8000000207077221 */ /* 0x000fe20000000000 */
[----:B-1----:R-:W-:-:S04]  /*02e0*/  FMUL R12, R11, R12 ;  /* 0x0000000c0b0c7220 */ /* 0x002fc80000400000 */
[C---:B------:R-:W-:Y:S01]  /*02f0*/  FMUL R13, R12.reuse, R13 ;  /* 0x0000000d0c0d7220 */ /* 0x040fe20000400000 */
[C---:B------:R-:W-:Y:S01]  /*0300*/  FMUL R5, R12.reuse, R5 ;  /* 0x000000050c057220 */ /* 0x040fe20000400000 */
[C---:B------:R-:W-:Y:S01]  /*0310*/  FMUL R15, R12.reuse, R15 ;  /* 0x0000000f0c0f7220 */ /* 0x040fe20000400000 */
[----:B------:R-:W-:Y:S01]  /*0320*/  FMUL R7, R12, R7 ;  /* 0x000000070c077220 */ /* 0x000fe20000400000 */
[C-C-:B----4-:R-:W-:Y:S01]  /*0330*/  FFMA R13, R3.reuse, R13, R14.reuse ;  /* 0x0000000d030d7223 */ /* 0x150fe2000000000e */
[C-C-:B------:R-:W-:Y:S01]  /*0340*/  FFMA R5, R3.reuse, R5, R14.reuse ;  /* 0x0000000503057223 */ /* 0x140fe2000000000e */
[C-C-:B------:R-:W-:Y:S01]  /*0350*/  FFMA R15, R3.reuse, R15, R14.reuse ;  /* 0x0000000f030f7223 */ /* 0x140fe2000000000e */
[----:B------:R-:W-:Y:S02]  /*0360*/  FFMA R7, R3, R7, R14 ;  /* 0x0000000703077223 */ /* 0x000fe4000000000e */
[----:B------:R-:W-:Y:S02]  /*0370*/  FSETP.GEU.AND P3, PT, R13, RZ, PT ;  /* 0x000000ff0d00720b */ /* 0x000fe40003f6e000 */
[----:B------:R-:W-:-:S02]  /*0380*/  FSETP.GEU.AND P2, PT, R5, RZ, PT ;  /* 0x000000ff0500720b */ /* 0x000fc40003f4e000 */
[----:B------:R-:W-:Y:S02]  /*0390*/  FSETP.GEU.AND P1, PT, R15, RZ, PT ;  /* 0x000000ff0f00720b */ /* 0x000fe40003f2e000 */
[----:B------:R-:W-:Y:S02]  /*03a0*/  FSETP.GEU.AND P0, PT, R7, RZ, PT ;  /* 0x000000ff0700720b */ /* 0x000fe40003f0e000 */
[----:B------:R-:W-:Y:S02]  /*03b0*/  SEL R4, R13, RZ, P3 ;  /* 0x000000ff0d047207 */ /* 0x000fe40001800000 */
[----:B------:R-:W-:Y:S02]  /*03c0*/  SEL R5, R5, RZ, P2 ;  /* 0x000000ff05057207 */ /* 0x000fe40001000000 */
[----:B------:R-:W-:Y:S02]  /*03d0*/  SEL R6, R15, RZ, P1 ;  /* 0x000000ff0f067207 */ /* 0x000fe40000800000 */
[----:B------:R-:W-:-:S05]  /*03e0*/  SEL R7, R7, RZ, P0 ;  /* 0x000000ff07077207 */ /* 0x000fca0000000000 */
[----:B------:R-:W-:Y:S01]  /*03f0*/  STG.E.128 desc[UR4][R8.64], R4 ;  /* 0x0000000408007986 */ /* 0x000fe2000c101d04 */
[----:B------:R-:W-:Y:S05]  /*0400*/  EXIT ;  /* 0x000000000000794d */ /* 0x000fea0003800000 */
.L_x_0:
[----:B------:R-:W-:-:S00]  /*0410*/  BRA `(.L_x_0) ;  /* 0xfffffffc00fc7947 */ /* 0x000fc0000383ffff */
[----:B------:R-:W-:-:S00]  /*0420*/  NOP ;  /* 0x0000000000007918 */ /* 0x000fc00000000000 */
        /* <DEDUP_REMOVED lines=13> */
.L_x_1:


//--------------------- .nv.global.init           --------------------------
	.section	.nv.global.init,"aw",@progbits
.nv.global.init:
	.type		_$_str,@object
	.size		_$_str,(_$_str_$_2 - _$_str)
_$_str:
        /*0000*/ 	.byte	0x5f, 0x5f, 0x43, 0x55, 0x44, 0x41, 0x5f, 0x46, 0x54, 0x5a, 0x00
	.type		_$_str_$_2,@object
	.size		_$_str_$_2,(.L_1 - _$_str_$_2)
_$_str_$_2:
        /*000b*/ 	.byte	0x5f, 0x5f, 0x43, 0x55, 0x44, 0x41, 0x5f, 0x50, 0x52, 0x45, 0x43, 0x5f, 0x53, 0x51, 0x52, 0x54
        /*001b*/ 	.byte	0x00
.L_1:


//--------------------- .nv.constant0.triton_poi_fused__native_batch_norm_legit_no_training_relu_10 --------------------------
	.section	.nv.constant0.triton_poi_fused__native_batch_norm_legit_no_training_relu_10,"a",@progbits
	.sectionflags	@""
	.align	4
.nv.constant0.triton_poi_fused__native_batch_norm_legit_no_training_relu_10:
	.zero		580
